//
// Generated by NVIDIA NVVM Compiler
//
// Compiler Build ID: CL-36424714
// Cuda compilation tools, release 13.0, V13.0.88
// Based on NVVM 20.0.0
//

.version 9.0
.target sm_100
.address_size 64

	// .globl	_Z14max_pooling_2dPKfPfiiii

.visible .entry _Z14max_pooling_2dPKfPfiiii(
	.param .u64 .ptr .align 1 _Z14max_pooling_2dPKfPfiiii_param_0,
	.param .u64 .ptr .align 1 _Z14max_pooling_2dPKfPfiiii_param_1,
	.param .u32 _Z14max_pooling_2dPKfPfiiii_param_2,
	.param .u32 _Z14max_pooling_2dPKfPfiiii_param_3,
	.param .u32 _Z14max_pooling_2dPKfPfiiii_param_4,
	.param .u32 _Z14max_pooling_2dPKfPfiiii_param_5
)
{
	.reg .pred 	%p<15>;
	.reg .b32 	%r<54>;
	.reg .b32 	%f<88>;
	.reg .b64 	%rd<16>;

	ld.param.u64 	%rd5, [_Z14max_pooling_2dPKfPfiiii_param_0];
	ld.param.u64 	%rd4, [_Z14max_pooling_2dPKfPfiiii_param_1];
	ld.param.u32 	%r25, [_Z14max_pooling_2dPKfPfiiii_param_2];
	ld.param.u32 	%r28, [_Z14max_pooling_2dPKfPfiiii_param_3];
	ld.param.u32 	%r26, [_Z14max_pooling_2dPKfPfiiii_param_4];
	ld.param.u32 	%r27, [_Z14max_pooling_2dPKfPfiiii_param_5];
	cvta.to.global.u64 	%rd1, %rd5;
	mov.u32 	%r29, %ctaid.x;
	mov.u32 	%r30, %ntid.x;
	mov.u32 	%r31, %tid.x;
	mad.lo.s32 	%r1, %r29, %r30, %r31;
	mov.u32 	%r32, %ctaid.y;
	mov.u32 	%r33, %ntid.y;
	mov.u32 	%r34, %tid.y;
	mad.lo.s32 	%r35, %r32, %r33, %r34;
	sub.s32 	%r36, %r25, %r26;
	div.s32 	%r3, %r36, %r27;
	sub.s32 	%r37, %r28, %r26;
	div.s32 	%r38, %r37, %r27;
	setp.gt.s32 	%p1, %r1, %r3;
	setp.gt.s32 	%p2, %r35, %r38;
	or.pred  	%p3, %p1, %p2;
	@%p3 bra 	$L__BB0_18;
	setp.lt.s32 	%p4, %r26, 1;
	mov.f32 	%f86, 0fFF7FFFFF;
	@%p4 bra 	$L__BB0_17;
	mul.lo.s32 	%r4, %r27, %r1;
	mul.lo.s32 	%r5, %r27, %r35;
	and.b32  	%r6, %r26, 15;
	add.s32 	%r7, %r6, -1;
	and.b32  	%r8, %r26, 7;
	add.s32 	%r9, %r8, -1;
	and.b32  	%r10, %r26, 2147483632;
	and.b32  	%r11, %r26, 3;
	neg.s32 	%r12, %r10;
	add.s64 	%rd2, %rd1, 32;
	mov.f32 	%f86, 0fFF7FFFFF;
	mov.b32 	%r48, 0;
$L__BB0_3:
	setp.lt.u32 	%p5, %r26, 16;
	add.s32 	%r42, %r48, %r5;
	mad.lo.s32 	%r14, %r42, %r25, %r4;
	mov.b32 	%r52, 0;
	@%p5 bra 	$L__BB0_6;
	mov.u32 	%r49, %r14;
	mov.u32 	%r50, %r12;
$L__BB0_5:
	.pragma "nounroll";
	mul.wide.s32 	%rd6, %r49, 4;
	add.s64 	%rd7, %rd2, %rd6;
	ld.global.f32 	%f20, [%rd7+-32];
	max.f32 	%f21, %f86, %f20;
	ld.global.f32 	%f22, [%rd7+-28];
	max.f32 	%f23, %f21, %f22;
	ld.global.f32 	%f24, [%rd7+-24];
	max.f32 	%f25, %f23, %f24;
	ld.global.f32 	%f26, [%rd7+-20];
	max.f32 	%f27, %f25, %f26;
	ld.global.f32 	%f28, [%rd7+-16];
	max.f32 	%f29, %f27, %f28;
	ld.global.f32 	%f30, [%rd7+-12];
	max.f32 	%f31, %f29, %f30;
	ld.global.f32 	%f32, [%rd7+-8];
	max.f32 	%f33, %f31, %f32;
	ld.global.f32 	%f34, [%rd7+-4];
	max.f32 	%f35, %f33, %f34;
	ld.global.f32 	%f36, [%rd7];
	max.f32 	%f37, %f35, %f36;
	ld.global.f32 	%f38, [%rd7+4];
	max.f32 	%f39, %f37, %f38;
	ld.global.f32 	%f40, [%rd7+8];
	max.f32 	%f41, %f39, %f40;
	ld.global.f32 	%f42, [%rd7+12];
	max.f32 	%f43, %f41, %f42;
	ld.global.f32 	%f44, [%rd7+16];
	max.f32 	%f45, %f43, %f44;
	ld.global.f32 	%f46, [%rd7+20];
	max.f32 	%f47, %f45, %f46;
	ld.global.f32 	%f48, [%rd7+24];
	max.f32 	%f49, %f47, %f48;
	ld.global.f32 	%f50, [%rd7+28];
	max.f32 	%f86, %f49, %f50;
	add.s32 	%r50, %r50, 16;
	add.s32 	%r49, %r49, 16;
	setp.ne.s32 	%p6, %r50, 0;
	mov.u32 	%r52, %r10;
	@%p6 bra 	$L__BB0_5;
$L__BB0_6:
	setp.eq.s32 	%p7, %r6, 0;
	@%p7 bra 	$L__BB0_16;
	setp.lt.u32 	%p8, %r7, 7;
	@%p8 bra 	$L__BB0_9;
	add.s32 	%r43, %r14, %r52;
	mul.wide.s32 	%rd8, %r43, 4;
	add.s64 	%rd9, %rd1, %rd8;
	ld.global.f32 	%f52, [%rd9];
	max.f32 	%f53, %f86, %f52;
	ld.global.f32 	%f54, [%rd9+4];
	max.f32 	%f55, %f53, %f54;
	ld.global.f32 	%f56, [%rd9+8];
	max.f32 	%f57, %f55, %f56;
	ld.global.f32 	%f58, [%rd9+12];
	max.f32 	%f59, %f57, %f58;
	ld.global.f32 	%f60, [%rd9+16];
	max.f32 	%f61, %f59, %f60;
	ld.global.f32 	%f62, [%rd9+20];
	max.f32 	%f63, %f61, %f62;
	ld.global.f32 	%f64, [%rd9+24];
	max.f32 	%f65, %f63, %f64;
	ld.global.f32 	%f66, [%rd9+28];
	max.f32 	%f86, %f65, %f66;
	add.s32 	%r52, %r52, 8;
$L__BB0_9:
	setp.eq.s32 	%p9, %r8, 0;
	@%p9 bra 	$L__BB0_16;
	setp.lt.u32 	%p10, %r9, 3;
	@%p10 bra 	$L__BB0_12;
	add.s32 	%r44, %r14, %r52;
	mul.wide.s32 	%rd10, %r44, 4;
	add.s64 	%rd11, %rd1, %rd10;
	ld.global.f32 	%f68, [%rd11];
	max.f32 	%f69, %f86, %f68;
	ld.global.f32 	%f70, [%rd11+4];
	max.f32 	%f71, %f69, %f70;
	ld.global.f32 	%f72, [%rd11+8];
	max.f32 	%f73, %f71, %f72;
	ld.global.f32 	%f74, [%rd11+12];
	max.f32 	%f86, %f73, %f74;
	add.s32 	%r52, %r52, 4;
$L__BB0_12:
	setp.eq.s32 	%p11, %r11, 0;
	@%p11 bra 	$L__BB0_16;
	setp.eq.s32 	%p12, %r11, 1;
	add.s32 	%r45, %r14, %r52;
	mul.wide.s32 	%rd12, %r45, 4;
	add.s64 	%rd3, %rd1, %rd12;
	ld.global.f32 	%f75, [%rd3];
	max.f32 	%f86, %f86, %f75;
	@%p12 bra 	$L__BB0_16;
	setp.eq.s32 	%p13, %r11, 2;
	ld.global.f32 	%f76, [%rd3+4];
	max.f32 	%f86, %f86, %f76;
	@%p13 bra 	$L__BB0_16;
	ld.global.f32 	%f77, [%rd3+8];
	max.f32 	%f86, %f86, %f77;
$L__BB0_16:
	add.s32 	%r48, %r48, 1;
	setp.ne.s32 	%p14, %r48, %r26;
	@%p14 bra 	$L__BB0_3;
$L__BB0_17:
	mad.lo.s32 	%r46, %r35, %r3, %r35;
	add.s32 	%r47, %r46, %r1;
	cvta.to.global.u64 	%rd13, %rd4;
	mul.wide.s32 	%rd14, %r47, 4;
	add.s64 	%rd15, %rd13, %rd14;
	st.global.f32 	[%rd15], %f86;
$L__BB0_18:
	ret;

}


// ===== COMPILED SASS (sm_100) =====

	.target	sm_100

	.elftype	@"ET_EXEC"


//--------------------- .note.nv.tkinfo           --------------------------
	.section	.note.nv.tkinfo,"",@"SHT_NOTE"
	.sectionflags	@"SHF_NOTE_NV_TKINFO"
	.tkinfo
        /*0018*/ 	.word	0x00000002
        /*0030*/ 	.string	""
        /*0030*/ 	.string	"ptxas"
        /*0030*/ 	.string	"Cuda compilation tools, release 13.0, V13.0.88"
        /*0030*/ 	.string	"Build cuda_13.0.r13.0/compiler.36424714_0"
        /*0030*/ 	.string	"-arch sm_100 -m 64 "



//--------------------- .note.nv.cuinfo           --------------------------
	.section	.note.nv.cuinfo,"",@"SHT_NOTE"
	.sectionflags	@"SHF_NOTE_NV_CUINFO"
        /*0018*/ 	.short	0x0002
        /*001a*/ 	.short	0x0064
        /*001c*/ 	.short	0x0082
	.zero		2


//--------------------- .nv.info                  --------------------------
	.section	.nv.info,"",@"SHT_CUDA_INFO"
	.align	4


	//----- nvinfo : EIATTR_REGCOUNT
	.align		4
        /*0000*/ 	.byte	0x04, 0x2f
        /*0002*/ 	.short	(.L_1 - .L_0)
	.align		4
.L_0:
        /*0004*/ 	.word	index@(_Z14max_pooling_2dPKfPfiiii)
        /*0008*/ 	.word	0x0000001e


	//----- nvinfo : EIATTR_FRAME_SIZE
	.align		4
.L_1:
        /*000c*/ 	.byte	0x04, 0x11
        /*000e*/ 	.short	(.L_3 - .L_2)
	.align		4
.L_2:
        /*0010*/ 	.word	index@(_Z14max_pooling_2dPKfPfiiii)
        /*0014*/ 	.word	0x00000000


	//----- nvinfo : EIATTR_MIN_STACK_SIZE
	.align		4
.L_3:
        /*0018*/ 	.byte	0x04, 0x12
        /*001a*/ 	.short	(.L_5 - .L_4)
	.align		4
.L_4:
        /*001c*/ 	.word	index@(_Z14max_pooling_2dPKfPfiiii)
        /*0020*/ 	.word	0x00000000
.L_5:


//--------------------- .nv.compat                --------------------------
	.section	.nv.compat,"",@"SHT_CUDA_COMPAT_INFO"
	.align	4
        /*0000*/ 	.byte	0x02, 0x09, 0x00, 0x00, 0x02, 0x02, 0x01, 0x00, 0x02, 0x05, 0x05, 0x00, 0x03, 0x07, 0x01, 0x01
        /*0010*/ 	.byte	0x02, 0x03, 0x00, 0x00, 0x02, 0x06, 0x01, 0x00, 0x04, 0x0b, 0x08, 0x00, 0x09, 0x00, 0x00, 0x00
        /*0020*/ 	.byte	0x00, 0x00, 0x00, 0x00


//--------------------- .nv.info._Z14max_pooling_2dPKfPfiiii --------------------------
	.section	.nv.info._Z14max_pooling_2dPKfPfiiii,"",@"SHT_CUDA_INFO"
	.sectionflags	@""
	.align	4


	//----- nvinfo : EIATTR_CUDA_API_VERSION
	.align		4
        /*0000*/ 	.byte	0x04, 0x37
        /*0002*/ 	.short	(.L_7 - .L_6)
.L_6:
        /*0004*/ 	.word	0x00000082


	//----- nvinfo : EIATTR_KPARAM_INFO
	.align		4
.L_7:
        /*0008*/ 	.byte	0x04, 0x17
        /*000a*/ 	.short	(.L_9 - .L_8)
.L_8:
        /*000c*/ 	.word	0x00000000
        /*0010*/ 	.short	0x0005
        /*0012*/ 	.short	0x001c
        /*0014*/ 	.byte	0x00, 0xf0, 0x11, 0x00


	//----- nvinfo : EIATTR_KPARAM_INFO
	.align		4
.L_9:
        /*0018*/ 	.byte	0x04, 0x17
        /*001a*/ 	.short	(.L_11 - .L_10)
.L_10:
        /*001c*/ 	.word	0x00000000
        /*0020*/ 	.short	0x0004
        /*0022*/ 	.short	0x0018
        /*0024*/ 	.byte	0x00, 0xf0, 0x11, 0x00


	//----- nvinfo : EIATTR_KPARAM_INFO
	.align		4
.L_11:
        /*0028*/ 	.byte	0x04, 0x17
        /*002a*/ 	.short	(.L_13 - .L_12)
.L_12:
        /*002c*/ 	.word	0x00000000
        /*0030*/ 	.short	0x0003
        /*0032*/ 	.short	0x0014
        /*0034*/ 	.byte	0x00, 0xf0, 0x11, 0x00


	//----- nvinfo : EIATTR_KPARAM_INFO
	.align		4
.L_13:
        /*0038*/ 	.byte	0x04, 0x17
        /*003a*/ 	.short	(.L_15 - .L_14)
.L_14:
        /*003c*/ 	.word	0x00000000
        /*0040*/ 	.short	0x0002
        /*0042*/ 	.short	0x0010
        /*0044*/ 	.byte	0x00, 0xf0, 0x11, 0x00


	//----- nvinfo : EIATTR_KPARAM_INFO
	.align		4
.L_15:
        /*0048*/ 	.byte	0x04, 0x17
        /*004a*/ 	.short	(.L_17 - .L_16)
.L_16:
        /*004c*/ 	.word	0x00000000
        /*0050*/ 	.short	0x0001
        /*0052*/ 	.short	0x0008
        /*0054*/ 	.byte	0x00, 0xf5, 0x21, 0x00


	//----- nvinfo : EIATTR_KPARAM_INFO
	.align		4
.L_17:
        /*0058*/ 	.byte	0x04, 0x17
        /*005a*/ 	.short	(.L_19 - .L_18)
.L_18:
        /*005c*/ 	.word	0x00000000
        /*0060*/ 	.short	0x0000
        /*0062*/ 	.short	0x0000
        /*0064*/ 	.byte	0x00, 0xf5, 0x21, 0x00


	//----- nvinfo : EIATTR_SPARSE_MMA_MASK
	.align		4
.L_19:
        /*0068*/ 	.byte	0x03, 0x50
        /*006a*/ 	.short	0x0000


	//----- nvinfo : EIATTR_MAXREG_COUNT
	.align		4
        /*006c*/ 	.byte	0x03, 0x1b
        /*006e*/ 	.short	0x00ff


	//----- nvinfo : EIATTR_MERCURY_ISA_VERSION
	.align		4
        /*0070*/ 	.byte	0x03, 0x5f
        /*0072*/ 	.short	0x0101


	//----- nvinfo : EIATTR_VRC_CTA_INIT_COUNT
	.align		4
        /*0074*/ 	.byte	0x02, 0x4a
	.zero		1
	.zero		1


	//----- nvinfo : EIATTR_EXIT_INSTR_OFFSETS
	.align		4
        /*0078*/ 	.byte	0x04, 0x1c
        /*007a*/ 	.short	(.L_21 - .L_20)


	//   ....[0]....
.L_20:
        /*007c*/ 	.word	0x00000370


	//   ....[1]....
        /*0080*/ 	.word	0x00000aa0


	//----- nvinfo : EIATTR_CBANK_PARAM_SIZE
	.align		4
.L_21:
        /*0084*/ 	.byte	0x03, 0x19
        /*0086*/ 	.short	0x0020


	//----- nvinfo : EIATTR_PARAM_CBANK
	.align		4
        /*0088*/ 	.byte	0x04, 0x0a
        /*008a*/ 	.short	(.L_23 - .L_22)
	.align		4
.L_22:
        /*008c*/ 	.word	index@(.nv.constant0._Z14max_pooling_2dPKfPfiiii)
        /*0090*/ 	.short	0x0380
        /*0092*/ 	.short	0x0020


	//----- nvinfo : EIATTR_SW_WAR
	.align		4
.L_23:
        /*0094*/ 	.byte	0x04, 0x36
        /*0096*/ 	.short	(.L_25 - .L_24)
.L_24:
        /*0098*/ 	.word	0x00000008
.L_25:


//--------------------- .nv.callgraph             --------------------------
	.section	.nv.callgraph,"",@"SHT_CUDA_CALLGRAPH"
	.align	4
	.sectionentsize	8
	.align		4
        /*0000*/ 	.word	0x00000000
	.align		4
        /*0004*/ 	.word	0xffffffff
	.align		4
        /*0008*/ 	.word	0x00000000
	.align		4
        /*000c*/ 	.word	0xfffffffe
	.align		4
        /*0010*/ 	.word	0x00000000
	.align		4
        /*0014*/ 	.word	0xfffffffd
	.align		4
        /*0018*/ 	.word	0x00000000
	.align		4
        /*001c*/ 	.word	0xfffffffc


//--------------------- .text._Z14max_pooling_2dPKfPfiiii --------------------------
	.section	.text._Z14max_pooling_2dPKfPfiiii,"ax",@progbits
	.align	128
        .global         _Z14max_pooling_2dPKfPfiiii
        .type           _Z14max_pooling_2dPKfPfiiii,@function
        .size           _Z14max_pooling_2dPKfPfiiii,(.L_x_8 - _Z14max_pooling_2dPKfPfiiii)
        .other          _Z14max_pooling_2dPKfPfiiii,@"STO_CUDA_ENTRY STV_DEFAULT"
_Z14max_pooling_2dPKfPfiiii:
.text._Z14max_pooling_2dPKfPfiiii:
[----:B------:R-:W-:Y:S08]  /*0000*/  LDC R1, c[0x0][0x37c] ;  /* 0x0000df00ff017b82 */ /* 0x000ff00000000800 */
[----:B------:R-:W0:Y:S01]  /*0010*/  LDC.64 R2, c[0x0][0x398] ;  /* 0x0000e600ff027b82 */ /* 0x000e220000000a00 */
[----:B------:R-:W1:Y:S01]  /*0020*/  LDCU UR4, c[0x0][0x390] ;  /* 0x00007200ff0477ac */ /* 0x000e620008000800 */
[----:B------:R-:W2:Y:S06]  /*0030*/  S2R R12, SR_TID.Y ;  /* 0x00000000000c7919 */ /* 0x000eac0000002200 */
[----:B------:R-:W3:Y:S08]  /*0040*/  LDC R7, c[0x0][0x394] ;  /* 0x0000e500ff077b82 */ /* 0x000ef00000000800 */
[----:B------:R-:W-:Y:S01]  /*0050*/  S2UR UR5, SR_CTAID.Y ;  /* 0x00000000000579c3 */ /* 0x000fe20000002600 */
[----:B0-----:R-:W-:-:S02]  /*0060*/  IABS R13, R3 ;  /* 0x00000003000d7213 */ /* 0x001fc40000000000 */
[----:B-1----:R-:W-:-:S05]  /*0070*/  IADD3 R0, PT, PT, -R2, UR4, RZ ;  /* 0x0000000402007c10 */ /* 0x002fca000fffe1ff */
[----:B------:R-:W0:Y:S01]  /*0080*/  S2UR UR4, SR_CTAID.X ;  /* 0x00000000000479c3 */ /* 0x000e220000002500 */
[----:B------:R-:W1:Y:S01]  /*0090*/  I2F.RP R6, R13 ;  /* 0x0000000d00067306 */ /* 0x000e620000209400 */
[----:B---3--:R-:W-:-:S07]  /*00a0*/  IMAD.IADD R8, R7, 0x1, -R2 ;  /* 0x0000000107087824 */ /* 0x008fce00078e0a02 */
[----:B-1----:R-:W1:Y:S02]  /*00b0*/  MUFU.RCP R6, R6 ;  /* 0x0000000600067308 */ /* 0x002e640000001000 */
[----:B-1----:R-:W-:Y:S01]  /*00c0*/  VIADD R4, R6, 0xffffffe ;  /* 0x0ffffffe06047836 */ /* 0x002fe20000000000 */
[----:B------:R-:W-:Y:S02]  /*00d0*/  IABS R6, R0 ;  /* 0x0000000000067213 */ /* 0x000fe40000000000 */
[----:B------:R-:W-:-:S03]  /*00e0*/  LOP3.LUT R0, R0, R3, RZ, 0x3c, !PT ;  /* 0x0000000300007212 */ /* 0x000fc600078e3cff */
[----:B------:R1:W3:Y:S02]  /*00f0*/  F2I.FTZ.U32.TRUNC.NTZ R5, R4 ;  /* 0x0000000400057305 */ /* 0x0002e4000021f000 */
[----:B-1----:R-:W-:Y:S02]  /*0100*/  IMAD.MOV.U32 R4, RZ, RZ, RZ ;  /* 0x000000ffff047224 */ /* 0x002fe400078e00ff */
[----:B---3--:R-:W-:-:S04]  /*0110*/  IMAD.MOV R10, RZ, RZ, -R5 ;  /* 0x000000ffff0a7224 */ /* 0x008fc800078e0a05 */
[----:B------:R-:W-:Y:S01]  /*0120*/  IMAD R7, R10, R13, RZ ;  /* 0x0000000d0a077224 */ /* 0x000fe200078e02ff */
[----:B------:R-:W-:Y:S02]  /*0130*/  IABS R10, R8 ;  /* 0x00000008000a7213 */ /* 0x000fe40000000000 */
[----:B------:R-:W-:Y:S01]  /*0140*/  LOP3.LUT R8, R8, R3, RZ, 0x3c, !PT ;  /* 0x0000000308087212 */ /* 0x000fe200078e3cff */
[----:B------:R-:W-:-:S03]  /*0150*/  IMAD.HI.U32 R5, R5, R7, R4 ;  /* 0x0000000705057227 */ /* 0x000fc600078e0004 */
[----:B------:R-:W-:Y:S01]  /*0160*/  ISETP.GE.AND P1, PT, R8, RZ, PT ;  /* 0x000000ff0800720c */ /* 0x000fe20003f26270 */
[----:B------:R-:W-:Y:S02]  /*0170*/  IMAD.MOV.U32 R4, RZ, RZ, R6 ;  /* 0x000000ffff047224 */ /* 0x000fe400078e0006 */
[----:B------:R-:W-:-:S04]  /*0180*/  IMAD.HI.U32 R6, R5, R10, RZ ;  /* 0x0000000a05067227 */ /* 0x000fc800078e00ff */
[----:B------:R-:W-:Y:S02]  /*0190*/  IMAD.MOV R7, RZ, RZ, -R6 ;  /* 0x000000ffff077224 */ /* 0x000fe400078e0a06 */
[----:B------:R-:W-:-:S04]  /*01a0*/  IMAD.HI.U32 R5, R5, R4, RZ ;  /* 0x0000000405057227 */ /* 0x000fc800078e00ff */
[C---:B------:R-:W-:Y:S02]  /*01b0*/  IMAD R7, R13.reuse, R7, R10 ;  /* 0x000000070d077224 */ /* 0x040fe400078e020a */
[----:B------:R-:W-:Y:S01]  /*01c0*/  IMAD.MOV R9, RZ, RZ, -R5 ;  /* 0x000000ffff097224 */ /* 0x000fe200078e0a05 */
[----:B------:R-:W0:Y:S02]  /*01d0*/  S2R R10, SR_TID.X ;  /* 0x00000000000a7919 */ /* 0x000e240000002100 */
[C---:B------:R-:W-:Y:S01]  /*01e0*/  ISETP.GT.U32.AND P0, PT, R13.reuse, R7, PT ;  /* 0x000000070d00720c */ /* 0x040fe20003f04070 */
[C---:B------:R-:W-:Y:S02]  /*01f0*/  IMAD R4, R13.reuse, R9, R4 ;  /* 0x000000090d047224 */ /* 0x040fe400078e0204 */
[----:B------:R-:W0:Y:S03]  /*0200*/  LDC R9, c[0x0][0x360] ;  /* 0x0000d800ff097b82 */ /* 0x000e260000000800 */
[----:B------:R-:W-:-:S05]  /*0210*/  ISETP.GT.U32.AND P2, PT, R13, R4, PT ;  /* 0x000000040d00720c */ /* 0x000fca0003f44070 */
[----:B------:R-:W2:Y:S02]  /*0220*/  LDC R11, c[0x0][0x364] ;  /* 0x0000d900ff0b7b82 */ /* 0x000ea40000000800 */
[--C-:B------:R-:W-:Y:S02]  /*0230*/  @!P0 IMAD.IADD R7, R7, 0x1, -R13.reuse ;  /* 0x0000000107078824 */ /* 0x100fe400078e0a0d */
[----:B------:R-:W-:Y:S01]  /*0240*/  @!P0 VIADD R6, R6, 0x1 ;  /* 0x0000000106068836 */ /* 0x000fe20000000000 */
[----:B------:R-:W-:Y:S02]  /*0250*/  ISETP.GE.AND P0, PT, R0, RZ, PT ;  /* 0x000000ff0000720c */ /* 0x000fe40003f06270 */
[----:B------:R-:W-:Y:S01]  /*0260*/  ISETP.GE.U32.AND P3, PT, R7, R13, PT ;  /* 0x0000000d0700720c */ /* 0x000fe20003f66070 */
[----:B------:R-:W-:Y:S02]  /*0270*/  @!P2 IMAD.IADD R4, R4, 0x1, -R13 ;  /* 0x000000010404a824 */ /* 0x000fe400078e0a0d */
[----:B------:R-:W-:Y:S01]  /*0280*/  @!P2 VIADD R5, R5, 0x1 ;  /* 0x000000010505a836 */ /* 0x000fe20000000000 */
[----:B------:R-:W-:-:S02]  /*0290*/  ISETP.NE.AND P2, PT, R3, RZ, PT ;  /* 0x000000ff0300720c */ /* 0x000fc40003f45270 */
[----:B------:R-:W-:Y:S01]  /*02a0*/  ISETP.GE.U32.AND P4, PT, R4, R13, PT ;  /* 0x0000000d0400720c */ /* 0x000fe20003f86070 */
[----:B0-----:R-:W-:-:S06]  /*02b0*/  IMAD R4, R9, UR4, R10 ;  /* 0x0000000409047c24 */ /* 0x001fcc000f8e020a */
[----:B------:R-:W-:Y:S02]  /*02c0*/  @P3 VIADD R6, R6, 0x1 ;  /* 0x0000000106063836 */ /* 0x000fe40000000000 */
[----:B--2---:R-:W-:Y:S02]  /*02d0*/  IMAD R0, R11, UR5, R12 ;  /* 0x000000050b007c24 */ /* 0x004fe4000f8e020c */
[----:B------:R-:W-:Y:S01]  /*02e0*/  IMAD.MOV.U32 R7, RZ, RZ, R6 ;  /* 0x000000ffff077224 */ /* 0x000fe200078e0006 */
[----:B------:R-:W-:Y:S01]  /*02f0*/  LOP3.LUT R6, RZ, R3, RZ, 0x33, !PT ;  /* 0x00000003ff067212 */ /* 0x000fe200078e33ff */
[----:B------:R-:W-:Y:S02]  /*0300*/  @P4 VIADD R5, R5, 0x1 ;  /* 0x0000000105054836 */ /* 0x000fe40000000000 */
[----:B------:R-:W-:Y:S02]  /*0310*/  @!P1 IMAD.MOV R7, RZ, RZ, -R7 ;  /* 0x000000ffff079224 */ /* 0x000fe400078e0a07 */
[----:B------:R-:W-:-:S03]  /*0320*/  @!P0 IMAD.MOV R5, RZ, RZ, -R5 ;  /* 0x000000ffff058224 */ /* 0x000fc600078e0a05 */
[C---:B------:R-:W-:Y:S02]  /*0330*/  SEL R7, R6.reuse, R7, !P2 ;  /* 0x0000000706077207 */ /* 0x040fe40005000000 */
[----:B------:R-:W-:Y:S02]  /*0340*/  SEL R5, R6, R5, !P2 ;  /* 0x0000000506057207 */ /* 0x000fe40005000000 */
[----:B------:R-:W-:-:S04]  /*0350*/  ISETP.GT.AND P0, PT, R0, R7, PT ;  /* 0x000000070000720c */ /* 0x000fc80003f04270 */
[----:B------:R-:W-:-:S13]  /*0360*/  ISETP.GT.OR P0, PT, R4, R5, P0 ;  /* 0x000000050400720c */ /* 0x000fda0000704670 */
[----:B------:R-:W-:Y:S05]  /*0370*/  @P0 EXIT ;  /* 0x000000000000094d */ /* 0x000fea0003800000 */
[----:B------:R-:W-:Y:S01]  /*0380*/  ISETP.GE.AND P0, PT, R2, 0x1, PT ;  /* 0x000000010200780c */ /* 0x000fe20003f06270 */
[----:B------:R-:W0:Y:S01]  /*0390*/  LDCU.64 UR8, c[0x0][0x358] ;  /* 0x00006b00ff0877ac */ /* 0x000e220008000a00 */
[----:B------:R-:W-:-:S11]  /*03a0*/  IMAD.MOV.U32 R11, RZ, RZ, -0x800001 ;  /* 0xff7fffffff0b7424 */ /* 0x000fd600078e00ff */
[----:B------:R-:W-:Y:S05]  /*03b0*/  @!P0 BRA `(.L_x_0) ;  /* 0x0000000400a48947 */ /* 0x000fea0003800000 */
[----:B------:R-:W1:Y:S01]  /*03c0*/  LDCU.64 UR6, c[0x0][0x380] ;  /* 0x00007000ff0677ac */ /* 0x000e620008000a00 */
[C---:B------:R-:W-:Y:S01]  /*03d0*/  LOP3.LUT R25, R2.reuse, 0xf, RZ, 0xc0, !PT ;  /* 0x0000000f02197812 */ /* 0x040fe200078ec0ff */
[----:B------:R-:W-:Y:S01]  /*03e0*/  IMAD.MOV.U32 R11, RZ, RZ, -0x800001 ;  /* 0xff7fffffff0b7424 */ /* 0x000fe200078e00ff */
[C---:B------:R-:W-:Y:S01]  /*03f0*/  LOP3.LUT R26, R2.reuse, 0x7, RZ, 0xc0, !PT ;  /* 0x00000007021a7812 */ /* 0x040fe200078ec0ff */
[----:B------:R-:W-:Y:S01]  /*0400*/  UMOV UR4, URZ ;  /* 0x000000ff00047c82 */ /* 0x000fe20008000000 */
[----:B------:R-:W-:Y:S02]  /*0410*/  IADD3 R6, PT, PT, R25, -0x1, RZ ;  /* 0xffffffff19067810 */ /* 0x000fe40007ffe0ff */
[----:B------:R-:W-:Y:S01]  /*0420*/  LOP3.LUT R9, R2, 0x3, RZ, 0xc0, !PT ;  /* 0x0000000302097812 */ /* 0x000fe200078ec0ff */
[----:B------:R-:W-:Y:S01]  /*0430*/  VIADD R7, R26, 0xffffffff ;  /* 0xffffffff1a077836 */ /* 0x000fe20000000000 */
[----:B------:R-:W-:Y:S02]  /*0440*/  ISETP.GE.U32.AND P0, PT, R6, 0x7, PT ;  /* 0x000000070600780c */ /* 0x000fe40003f06070 */
[----:B------:R-:W-:-:S02]  /*0450*/  LOP3.LUT R6, R2, 0x7ffffff0, RZ, 0xc0, !PT ;  /* 0x7ffffff002067812 */ /* 0x000fc400078ec0ff */
[----:B------:R-:W-:Y:S01]  /*0460*/  ISETP.GE.U32.AND P1, PT, R7, 0x3, PT ;  /* 0x000000030700780c */ /* 0x000fe20003f26070 */
[----:B------:R-:W-:Y:S02]  /*0470*/  IMAD R7, R4, R3, RZ ;  /* 0x0000000304077224 */ /* 0x000fe400078e02ff */
[----:B------:R-:W-:Y:S01]  /*0480*/  IMAD.MOV R8, RZ, RZ, -R6 ;  /* 0x000000ffff087224 */ /* 0x000fe200078e0a06 */
[----:B-1----:R-:W-:-:S04]  /*0490*/  UIADD3 UR5, UP0, UPT, UR6, 0x20, URZ ;  /* 0x0000002006057890 */ /* 0x002fc8000ff1e0ff */
[----:B------:R-:W-:-:S12]  /*04a0*/  UIADD3.X UR6, UPT, UPT, URZ, UR7, URZ, UP0, !UPT ;  /* 0x00000007ff067290 */ /* 0x000fd800087fe4ff */
.L_x_6:
[----:B------:R-:W1:Y:S01]  /*04b0*/  LDC.64 R2, c[0x0][0x398] ;  /* 0x0000e600ff027b82 */ /* 0x000e620000000a00 */
[----:B------:R-:W2:Y:S01]  /*04c0*/  LDCU UR7, c[0x0][0x390] ;  /* 0x00007200ff0777ac */ /* 0x000ea20008000800 */
[----:B------:R-:W-:Y:S01]  /*04d0*/  IMAD.MOV.U32 R13, RZ, RZ, RZ ;  /* 0x000000ffff0d7224 */ /* 0x000fe200078e00ff */
[----:B-1----:R-:W-:Y:S01]  /*04e0*/  ISETP.GE.U32.AND P3, PT, R2, 0x10, PT ;  /* 0x000000100200780c */ /* 0x002fe20003f66070 */
[----:B------:R-:W-:Y:S01]  /*04f0*/  IMAD R10, R0, R3, UR4 ;  /* 0x00000004000a7e24 */ /* 0x000fe2000f8e0203 */
[----:B------:R-:W-:-:S03]  /*0500*/  UIADD3 UR4, UPT, UPT, UR4, 0x1, URZ ;  /* 0x0000000104047890 */ /* 0x000fc6000fffe0ff */
[----:B--2---:R-:W-:-:S03]  /*0510*/  IMAD R10, R10, UR7, R7 ;  /* 0x000000070a0a7c24 */ /* 0x004fc6000f8e0207 */
[----:B------:R-:W-:-:S05]  /*0520*/  ISETP.NE.AND P2, PT, R2, UR4, PT ;  /* 0x0000000402007c0c */ /* 0x000fca000bf45270 */
[----:B------:R-:W-:Y:S08]  /*0530*/  @!P3 BRA `(.L_x_1) ;  /* 0x000000000088b947 */ /* 0x000ff00003800000 */
[----:B------:R-:W-:Y:S02]  /*0540*/  IMAD.MOV.U32 R13, RZ, RZ, R10 ;  /* 0x000000ffff0d7224 */ /* 0x000fe400078e000a */
[----:B------:R-:W-:-:S07]  /*0550*/  IMAD.MOV.U32 R12, RZ, RZ, R8 ;  /* 0x000000ffff0c7224 */ /* 0x000fce00078e0008 */
.L_x_2:
[----:B------:R-:W-:Y:S02]  /*0560*/  IMAD.U32 R2, RZ, RZ, UR5 ;  /* 0x00000005ff027e24 */ /* 0x000fe4000f8e00ff */
[----:B------:R-:W-:Y:S02]  /*0570*/  IMAD.U32 R3, RZ, RZ, UR6 ;  /* 0x00000006ff037e24 */ /* 0x000fe4000f8e00ff */
[----:B------:R-:W-:-:S05]  /*0580*/  IMAD.WIDE R2, R13, 0x4, R2 ;  /* 0x000000040d027825 */ /* 0x000fca00078e0202 */
[----:B0-----:R-:W2:Y:S04]  /*0590*/  LDG.E R20, desc[UR8][R2.64+-0x20] ;  /* 0xffffe00802147981 */ /* 0x001ea8000c1e1900 */
[----:B------:R-:W2:Y:S04]  /*05a0*/  LDG.E R21, desc[UR8][R2.64+-0x1c] ;  /* 0xffffe40802157981 */ /* 0x000ea8000c1e1900 */
[----:B------:R-:W3:Y:S04]  /*05b0*/  LDG.E R22, desc[UR8][R2.64+-0x18] ;  /* 0xffffe80802167981 */ /* 0x000ee8000c1e1900 */
[----:B------:R-:W3:Y:S04]  /*05c0*/  LDG.E R23, desc[UR8][R2.64+-0x14] ;  /* 0xffffec0802177981 */ /* 0x000ee8000c1e1900 */
[----:B------:R-:W4:Y:S04]  /*05d0*/  LDG.E R15, desc[UR8][R2.64+-0x10] ;  /* 0xfffff008020f7981 */ /* 0x000f28000c1e1900 */
[----:B------:R-:W4:Y:S04]  /*05e0*/  LDG.E R14, desc[UR8][R2.64+-0xc] ;  /* 0xfffff408020e7981 */ /* 0x000f28000c1e1900 */
[----:B------:R-:W5:Y:S04]  /*05f0*/  LDG.E R16, desc[UR8][R2.64+-0x8] ;  /* 0xfffff80802107981 */ /* 0x000f68000c1e1900 */
[----:B------:R-:W5:Y:S04]  /*0600*/  LDG.E R19, desc[UR8][R2.64+-0x4] ;  /* 0xfffffc0802137981 */ /* 0x000f68000c1e1900 */
[----:B------:R-:W5:Y:S04]  /*0610*/  LDG.E R18, desc[UR8][R2.64] ;  /* 0x0000000802127981 */ /* 0x000f68000c1e1900 */
[----:B------:R-:W5:Y:S04]  /*0620*/  LDG.E R17, desc[UR8][R2.64+0x4] ;  /* 0x0000040802117981 */ /* 0x000f68000c1e1900 */
[----:B------:R-:W5:Y:S01]  /*0630*/  LDG.E R24, desc[UR8][R2.64+0x1c] ;  /* 0x00001c0802187981 */ /* 0x000f62000c1e1900 */
[----:B--2---:R-:W-:-:S03]  /*0640*/  FMNMX3 R21, R11, R20, R21, !PT ;  /* 0x000000140b157276 */ /* 0x004fc60007800015 */
[----:B------:R-:W2:Y:S04]  /*0650*/  LDG.E R20, desc[UR8][R2.64+0x8] ;  /* 0x0000080802147981 */ /* 0x000ea8000c1e1900 */
[----:B------:R-:W2:Y:S01]  /*0660*/  LDG.E R11, desc[UR8][R2.64+0xc] ;  /* 0x00000c08020b7981 */ /* 0x000ea2000c1e1900 */
[----:B---3--:R-:W-:-:S03]  /*0670*/  FMNMX3 R27, R21, R22, R23, !PT ;  /* 0x00000016151b7276 */ /* 0x008fc60007800017 */
[----:B------:R-:W3:Y:S04]  /*0680*/  LDG.E R23, desc[UR8][R2.64+0x10] ;  /* 0x0000100802177981 */ /* 0x000ee8000c1e1900 */
[----:B------:R-:W3:Y:S04]  /*0690*/  LDG.E R22, desc[UR8][R2.64+0x14] ;  /* 0x0000140802167981 */ /* 0x000ee8000c1e1900 */
[----:B------:R-:W3:Y:S01]  /*06a0*/  LDG.E R21, desc[UR8][R2.64+0x18] ;  /* 0x0000180802157981 */ /* 0x000ee2000c1e1900 */
[----:B----4-:R-:W-:Y:S01]  /*06b0*/  FMNMX3 R14, R27, R15, R14, !PT ;  /* 0x0000000f1b0e7276 */ /* 0x010fe2000780000e */
[----:B------:R-:W-:-:S03]  /*06c0*/  VIADD R12, R12, 0x10 ;  /* 0x000000100c0c7836 */ /* 0x000fc60000000000 */
[----:B-----5:R-:W-:Y:S02]  /*06d0*/  FMNMX3 R14, R14, R16, R19, !PT ;  /* 0x000000100e0e7276 */ /* 0x020fe40007800013 */
[----:B------:R-:W-:Y:S02]  /*06e0*/  ISETP.NE.AND P3, PT, R12, RZ, PT ;  /* 0x000000ff0c00720c */ /* 0x000fe40003f65270 */
[----:B------:R-:W-:Y:S02]  /*06f0*/  FMNMX3 R14, R14, R18, R17, !PT ;  /* 0x000000120e0e7276 */ /* 0x000fe40007800011 */
[----:B------:R-:W-:Y:S02]  /*0700*/  IADD3 R13, PT, PT, R13, 0x10, RZ ;  /* 0x000000100d0d7810 */ /* 0x000fe40007ffe0ff */
[----:B--2---:R-:W-:-:S04]  /*0710*/  FMNMX3 R11, R14, R20, R11, !PT ;  /* 0x000000140e0b7276 */ /* 0x004fc8000780000b */
[----:B---3--:R-:W-:-:S04]  /*0720*/  FMNMX3 R11, R11, R23, R22, !PT ;  /* 0x000000170b0b7276 */ /* 0x008fc80007800016 */
[----:B------:R-:W-:Y:S01]  /*0730*/  FMNMX3 R11, R11, R21, R24, !PT ;  /* 0x000000150b0b7276 */ /* 0x000fe20007800018 */
[----:B------:R-:W-:Y:S06]  /*0740*/  @P3 BRA `(.L_x_2) ;  /* 0xfffffffc00843947 */ /* 0x000fec000383ffff */
[----:B------:R-:W-:-:S07]  /*0750*/  IMAD.MOV.U32 R13, RZ, RZ, R6 ;  /* 0x000000ffff0d7224 */ /* 0x000fce00078e0006 */
.L_x_1:
[----:B------:R-:W-:-:S13]  /*0760*/  ISETP.NE.AND P3, PT, R25, RZ, PT ;  /* 0x000000ff1900720c */ /* 0x000fda0003f65270 */
[----:B------:R-:W-:Y:S05]  /*0770*/  @!P3 BRA `(.L_x_3) ;  /* 0x0000000000b0b947 */ /* 0x000fea0003800000 */
[----:B------:R-:W-:Y:S01]  /*0780*/  ISETP.NE.AND P3, PT, R26, RZ, PT ;  /* 0x000000ff1a00720c */ /* 0x000fe20003f65270 */
[----:B------:R-:W-:-:S12]  /*0790*/  @!P0 BRA `(.L_x_4) ;  /* 0x0000000000408947 */ /* 0x000fd80003800000 */
[----:B------:R-:W1:Y:S01]  /*07a0*/  LDC.64 R2, c[0x0][0x380] ;  /* 0x0000e000ff027b82 */ /* 0x000e620000000a00 */
[----:B------:R-:W-:-:S04]  /*07b0*/  IMAD.IADD R15, R10, 0x1, R13 ;  /* 0x000000010a0f7824 */ /* 0x000fc800078e020d */
[----:B-1----:R-:W-:-:S05]  /*07c0*/  IMAD.WIDE R2, R15, 0x4, R2 ;  /* 0x000000040f027825 */ /* 0x002fca00078e0202 */
[----:B0-----:R-:W2:Y:S04]  /*07d0*/  LDG.E R12, desc[UR8][R2.64] ;  /* 0x00000008020c7981 */ /* 0x001ea8000c1e1900 */
[----:B------:R-:W2:Y:S04]  /*07e0*/  LDG.E R14, desc[UR8][R2.64+0x4] ;  /* 0x00000408020e7981 */ /* 0x000ea8000c1e1900 */
[----:B------:R-:W3:Y:S04]  /*07f0*/  LDG.E R15, desc[UR8][R2.64+0x8] ;  /* 0x00000808020f7981 */ /* 0x000ee8000c1e1900 */
[----:B------:R-:W3:Y:S04]  /*0800*/  LDG.E R16, desc[UR8][R2.64+0xc] ;  /* 0x00000c0802107981 */ /* 0x000ee8000c1e1900 */
[----:B------:R-:W4:Y:S04]  /*0810*/  LDG.E R17, desc[UR8][R2.64+0x10] ;  /* 0x0000100802117981 */ /* 0x000f28000c1e1900 */
[----:B------:R-:W4:Y:S04]  /*0820*/  LDG.E R18, desc[UR8][R2.64+0x14] ;  /* 0x0000140802127981 */ /* 0x000f28000c1e1900 */
[----:B------:R-:W5:Y:S04]  /*0830*/  LDG.E R19, desc[UR8][R2.64+0x18] ;  /* 0x0000180802137981 */ /* 0x000f68000c1e1900 */
[----:B------:R-:W5:Y:S01]  /*0840*/  LDG.E R20, desc[UR8][R2.64+0x1c] ;  /* 0x00001c0802147981 */ /* 0x000f62000c1e1900 */
[----:B------:R-:W-:Y:S01]  /*0850*/  VIADD R13, R13, 0x8 ;  /* 0x000000080d0d7836 */ /* 0x000fe20000000000 */
[----:B--2---:R-:W-:-:S04]  /*0860*/  FMNMX3 R12, R11, R12, R14, !PT ;  /* 0x0000000c0b0c7276 */ /* 0x004fc8000780000e */
[----:B---3--:R-:W-:-:S04]  /*0870*/  FMNMX3 R12, R12, R15, R16, !PT ;  /* 0x0000000f0c0c7276 */ /* 0x008fc80007800010 */
[----:B----4-:R-:W-:-:S04]  /*0880*/  FMNMX3 R12, R12, R17, R18, !PT ;  /* 0x000000110c0c7276 */ /* 0x010fc80007800012 */
[----:B-----5:R-:W-:-:S07]  /*0890*/  FMNMX3 R11, R12, R19, R20, !PT ;  /* 0x000000130c0b7276 */ /* 0x020fce0007800014 */
.L_x_4:
        /* <DEDUP_REMOVED lines=9> */
[----:B------:R-:W3:Y:S01]  /*0930*/  LDG.E R15, desc[UR8][R2.64+0xc] ;  /* 0x00000c08020f7981 */ /* 0x000ee2000c1e1900 */
[----:B------:R-:W-:Y:S01]  /*0940*/  VIADD R13, R13, 0x4 ;  /* 0x000000040d0d7836 */ /* 0x000fe20000000000 */
[----:B--2---:R-:W-:-:S04]  /*0950*/  FMNMX3 R11, R11, R12, R14, !PT ;  /* 0x0000000c0b0b7276 */ /* 0x004fc8000780000e */
[----:B---3--:R-:W-:-:S07]  /*0960*/  FMNMX3 R11, R11, R16, R15, !PT ;  /* 0x000000100b0b7276 */ /* 0x008fce000780000f */
.L_x_5:
[----:B------:R-:W-:Y:S05]  /*0970*/  @!P3 BRA `(.L_x_3) ;  /* 0x000000000030b947 */ /* 0x000fea0003800000 */
[----:B------:R-:W1:Y:S01]  /*0980*/  LDC.64 R2, c[0x0][0x380] ;  /* 0x0000e000ff027b82 */ /* 0x000e620000000a00 */
[----:B------:R-:W-:-:S04]  /*0990*/  IMAD.IADD R13, R10, 0x1, R13 ;  /* 0x000000010a0d7824 */ /* 0x000fc800078e020d */
[----:B-1----:R-:W-:-:S05]  /*09a0*/  IMAD.WIDE R2, R13, 0x4, R2 ;  /* 0x000000040d027825 */ /* 0x002fca00078e0202 */
[----:B0-----:R-:W2:Y:S01]  /*09b0*/  LDG.E R10, desc[UR8][R2.64] ;  /* 0x00000008020a7981 */ /* 0x001ea2000c1e1900 */
[----:B------:R-:W-:Y:S02]  /*09c0*/  ISETP.NE.AND P3, PT, R9, 0x1, PT ;  /* 0x000000010900780c */ /* 0x000fe40003f65270 */
[----:B--2---:R-:W-:-:S11]  /*09d0*/  FMNMX R11, R11, R10, !PT ;  /* 0x0000000a0b0b7209 */ /* 0x004fd60007800000 */
[----:B------:R-:W-:Y:S05]  /*09e0*/  @!P3 BRA `(.L_x_3) ;  /* 0x000000000014b947 */ /* 0x000fea0003800000 */
[----:B------:R-:W-:Y:S01]  /*09f0*/  ISETP.NE.AND P3, PT, R9, 0x2, PT ;  /* 0x000000020900780c */ /* 0x000fe20003f65270 */
[----:B------:R-:W2:-:S12]  /*0a00*/  LDG.E R10, desc[UR8][R2.64+0x4] ;  /* 0x00000408020a7981 */ /* 0x000e98000c1e1900 */
[----:B------:R-:W3:Y:S01]  /*0a10*/  @P3 LDG.E R12, desc[UR8][R2.64+0x8] ;  /* 0x00000808020c3981 */ /* 0x000ee2000c1e1900 */
[----:B--2---:R-:W-:-:S04]  /*0a20*/  FMNMX R11, R11, R10, !PT ;  /* 0x0000000a0b0b7209 */ /* 0x004fc80007800000 */
[----:B---3--:R-:W-:-:S07]  /*0a30*/  @P3 FMNMX R11, R11, R12, !PT ;  /* 0x0000000c0b0b3209 */ /* 0x008fce0007800000 */
.L_x_3:
[----:B------:R-:W-:Y:S05]  /*0a40*/  @P2 BRA `(.L_x_6) ;  /* 0xfffffff800982947 */ /* 0x000fea000383ffff */
.L_x_0:
[----:B------:R-:W1:Y:S01]  /*0a50*/  LDC.64 R2, c[0x0][0x388] ;  /* 0x0000e200ff027b82 */ /* 0x000e620000000a00 */
[----:B------:R-:W-:-:S04]  /*0a60*/  IMAD R5, R0, R5, R0 ;  /* 0x0000000500057224 */ /* 0x000fc800078e0200 */
[----:B------:R-:W-:-:S04]  /*0a70*/  IMAD.IADD R5, R4, 0x1, R5 ;  /* 0x0000000104057824 */ /* 0x000fc800078e0205 */
[----:B-1----:R-:W-:-:S05]  /*0a80*/  IMAD.WIDE R2, R5, 0x4, R2 ;  /* 0x0000000405027825 */ /* 0x002fca00078e0202 */
[----:B0-----:R-:W-:Y:S01]  /*0a90*/  STG.E desc[UR8][R2.64], R11 ;  /* 0x0000000b02007986 */ /* 0x001fe2000c101908 */
[----:B------:R-:W-:Y:S05]  /*0aa0*/  EXIT ;  /* 0x000000000000794d */ /* 0x000fea0003800000 */
.L_x_7:
[----:B------:R-:W-:-:S00]  /*0ab0*/  BRA `(.L_x_7) ;  /* 0xfffffffc00fc7947 */ /* 0x000fc0000383ffff */
[----:B------:R-:W-:-:S00]  /*0ac0*/  NOP ;  /* 0x0000000000007918 */ /* 0x000fc00000000000 */
        /* <DEDUP_REMOVED lines=11> */
.L_x_8:


//--------------------- .nv.shared.reserved.0     --------------------------
	.section	.nv.shared.reserved.0,"aw",@nobits
	.weak		__nv_reservedSMEM_offset_0_alias
	.size		__nv_reservedSMEM_offset_0_alias, 0, 64
	.other		__nv_reservedSMEM_offset_0_alias,@"STO_CUDA_RESERVED_SHARED STV_DEFAULT"
__nv_reservedSMEM_offset_0_alias:
	.zero		0
	.zero		64


//--------------------- .nv.constant0._Z14max_pooling_2dPKfPfiiii --------------------------
	.section	.nv.constant0._Z14max_pooling_2dPKfPfiiii,"a",@progbits
	.sectionflags	@""
	.align	4
.nv.constant0._Z14max_pooling_2dPKfPfiiii:
	.zero		928


//--------------------- SYMBOLS --------------------------

	.type		.nv.reservedSmem.offset0,@object
	.size		.nv.reservedSmem.offset0,0x4
